//
// Generated by NVIDIA NVVM Compiler
//
// Compiler Build ID: CL-36424714
// Cuda compilation tools, release 13.0, V13.0.88
// Based on NVVM 20.0.0
//

.version 9.0
.target sm_100
.address_size 64

	// .globl	_Z17compromisedKernelv
.extern .func  (.param .b32 func_retval0) vprintf
(
	.param .b64 vprintf_param_0,
	.param .b64 vprintf_param_1
)
;
.global .align 1 .b8 $str[63] = {91, 33, 93, 32, 85, 110, 97, 117, 116, 104, 111, 114, 105, 122, 101, 100, 32, 71, 80, 85, 32, 97, 99, 116, 105, 118, 105, 116, 121, 32, 100, 101, 116, 101, 99, 116, 101, 100, 32, 105, 110, 32, 84, 104, 114, 101, 97, 100, 32, 37, 100, 44, 32, 66, 108, 111, 99, 107, 32, 37, 100, 10};

.visible .entry _Z17compromisedKernelv()
{
	.local .align 8 .b8 	__local_depot0[8];
	.reg .b64 	%SP;
	.reg .b64 	%SPL;
	.reg .b32 	%r<5>;
	.reg .b64 	%rd<5>;

	mov.u64 	%SPL, __local_depot0;
	cvta.local.u64 	%SP, %SPL;
	add.u64 	%rd1, %SP, 0;
	add.u64 	%rd2, %SPL, 0;
	mov.u32 	%r1, %tid.x;
	mov.u32 	%r2, %ctaid.x;
	st.local.v2.u32 	[%rd2], {%r1, %r2};
	mov.u64 	%rd3, $str;
	cvta.global.u64 	%rd4, %rd3;
	{ // callseq 0, 0
	.param .b64 param0;
	st.param.b64 	[param0], %rd4;
	.param .b64 param1;
	st.param.b64 	[param1], %rd1;
	.param .b32 retval0;
	call.uni (retval0), 
	vprintf, 
	(
	param0, 
	param1
	);
	ld.param.b32 	%r3, [retval0];
	} // callseq 0
	ret;

}


// ===== COMPILED SASS (sm_100) =====

	.target	sm_100

	.elftype	@"ET_EXEC"


//--------------------- .note.nv.tkinfo           --------------------------
	.section	.note.nv.tkinfo,"",@"SHT_NOTE"
	.sectionflags	@"SHF_NOTE_NV_TKINFO"
	.tkinfo
        /*0018*/ 	.word	0x00000002
        /*0030*/ 	.string	""
        /*0030*/ 	.string	"ptxas"
        /*0030*/ 	.string	"Cuda compilation tools, release 13.0, V13.0.88"
        /*0030*/ 	.string	"Build cuda_13.0.r13.0/compiler.36424714_0"
        /*0030*/ 	.string	"-arch sm_100 -m 64 "



//--------------------- .note.nv.cuinfo           --------------------------
	.section	.note.nv.cuinfo,"",@"SHT_NOTE"
	.sectionflags	@"SHF_NOTE_NV_CUINFO"
        /*0018*/ 	.short	0x0002
        /*001a*/ 	.short	0x0064
        /*001c*/ 	.short	0x0082
	.zero		2


//--------------------- .nv.info                  --------------------------
	.section	.nv.info,"",@"SHT_CUDA_INFO"
	.align	4


	//----- nvinfo : EIATTR_REGCOUNT
	.align		4
        /*0000*/ 	.byte	0x04, 0x2f
        /*0002*/ 	.short	(.L_2 - .L_1)
	.align		4
.L_1:
        /*0004*/ 	.word	index@(_Z17compromisedKernelv)
        /*0008*/ 	.word	0x00000018


	//----- nvinfo : EIATTR_FRAME_SIZE
	.align		4
.L_2:
        /*000c*/ 	.byte	0x04, 0x11
        /*000e*/ 	.short	(.L_4 - .L_3)
	.align		4
.L_3:
        /*0010*/ 	.word	index@(_Z17compromisedKernelv)
        /*0014*/ 	.word	0x00000008


	//----- nvinfo : EIATTR_MIN_STACK_SIZE
	.align		4
.L_4:
        /*0018*/ 	.byte	0x04, 0x12
        /*001a*/ 	.short	(.L_6 - .L_5)
	.align		4
.L_5:
        /*001c*/ 	.word	index@(_Z17compromisedKernelv)
        /*0020*/ 	.word	0x00000008
.L_6:


//--------------------- .nv.compat                --------------------------
	.section	.nv.compat,"",@"SHT_CUDA_COMPAT_INFO"
	.align	4
        /*0000*/ 	.byte	0x02, 0x09, 0x00, 0x00, 0x02, 0x02, 0x01, 0x00, 0x02, 0x05, 0x05, 0x00, 0x03, 0x07, 0x01, 0x01
        /*0010*/ 	.byte	0x02, 0x03, 0x00, 0x00, 0x02, 0x06, 0x01, 0x00, 0x04, 0x0b, 0x08, 0x00, 0x09, 0x00, 0x00, 0x00
        /*0020*/ 	.byte	0x00, 0x00, 0x00, 0x00


//--------------------- .nv.info._Z17compromisedKernelv --------------------------
	.section	.nv.info._Z17compromisedKernelv,"",@"SHT_CUDA_INFO"
	.sectionflags	@""
	.align	4


	//----- nvinfo : EIATTR_CUDA_API_VERSION
	.align		4
        /*0000*/ 	.byte	0x04, 0x37
        /*0002*/ 	.short	(.L_8 - .L_7)
.L_7:
        /*0004*/ 	.word	0x00000082


	//----- nvinfo : EIATTR_SPARSE_MMA_MASK
	.align		4
.L_8:
        /*0008*/ 	.byte	0x03, 0x50
        /*000a*/ 	.short	0x0000


	//----- nvinfo : EIATTR_MAXREG_COUNT
	.align		4
        /*000c*/ 	.byte	0x03, 0x1b
        /*000e*/ 	.short	0x00ff


	//----- nvinfo : EIATTR_EXTERNS
	.align		4
        /*0010*/ 	.byte	0x04, 0x0f
        /*0012*/ 	.short	(.L_10 - .L_9)


	//   ....[0]....
	.align		4
.L_9:
        /*0014*/ 	.word	index@(vprintf)


	//----- nvinfo : EIATTR_MERCURY_ISA_VERSION
	.align		4
.L_10:
        /*0018*/ 	.byte	0x03, 0x5f
        /*001a*/ 	.short	0x0101


	//----- nvinfo : EIATTR_VRC_CTA_INIT_COUNT
	.align		4
        /*001c*/ 	.byte	0x02, 0x4a
	.zero		1
	.zero		1


	//----- nvinfo : EIATTR_SYSCALL_OFFSETS
	.align		4
        /*0020*/ 	.byte	0x04, 0x46
        /*0022*/ 	.short	(.L_12 - .L_11)


	//   ....[0]....
.L_11:
        /*0024*/ 	.word	0x000000f0


	//----- nvinfo : EIATTR_EXIT_INSTR_OFFSETS
	.align		4
.L_12:
        /*0028*/ 	.byte	0x04, 0x1c
        /*002a*/ 	.short	(.L_14 - .L_13)


	//   ....[0]....
.L_13:
        /*002c*/ 	.word	0x00000100


	//----- nvinfo : EIATTR_SW_WAR
	.align		4
.L_14:
        /*0030*/ 	.byte	0x04, 0x36
        /*0032*/ 	.short	(.L_16 - .L_15)
.L_15:
        /*0034*/ 	.word	0x00000008
.L_16:


//--------------------- .nv.callgraph             --------------------------
	.section	.nv.callgraph,"",@"SHT_CUDA_CALLGRAPH"
	.align	4
	.sectionentsize	8
	.align		4
        /*0000*/ 	.word	0x00000000
	.align		4
        /*0004*/ 	.word	0xffffffff
	.align		4
        /*0008*/ 	.word	index@(_Z17compromisedKernelv)
	.align		4
        /*000c*/ 	.word	index@(vprintf)
	.align		4
        /*0010*/ 	.word	0x00000000
	.align		4
        /*0014*/ 	.word	0xfffffffe
	.align		4
        /*0018*/ 	.word	0x00000000
	.align		4
        /*001c*/ 	.word	0xfffffffd
	.align		4
        /*0020*/ 	.word	0x00000000
	.align		4
        /*0024*/ 	.word	0xfffffffc


//--------------------- .nv.constant4             --------------------------
	.section	.nv.constant4,"a",@progbits
	.align	8
	.align		8
.nv.constant4:
        /*0000*/ 	.dword	vprintf
	.align		8
        /*0008*/ 	.dword	$str


//--------------------- .text._Z17compromisedKernelv --------------------------
	.section	.text._Z17compromisedKernelv,"ax",@progbits
	.align	128
        .global         _Z17compromisedKernelv
        .type           _Z17compromisedKernelv,@function
        .size           _Z17compromisedKernelv,(.L_x_2 - _Z17compromisedKernelv)
        .other          _Z17compromisedKernelv,@"STO_CUDA_ENTRY STV_DEFAULT"
_Z17compromisedKernelv:
.text._Z17compromisedKernelv:
[----:B------:R-:W0:Y:S01]  /*0000*/  LDC R1, c[0x0][0x37c] ;  /* 0x0000df00ff017b82 */ /* 0x000e220000000800 */
[----:B------:R-:W1:Y:S01]  /*0010*/  S2R R8, SR_TID.X ;  /* 0x0000000000087919 */ /* 0x000e620000002100 */
[----:B0-----:R-:W-:Y:S01]  /*0020*/  VIADD R1, R1, 0xfffffff8 ;  /* 0xfffffff801017836 */ /* 0x001fe20000000000 */
[----:B------:R-:W-:Y:S01]  /*0030*/  MOV R0, 0x0 ;  /* 0x0000000000007802 */ /* 0x000fe20000000f00 */
[----:B------:R-:W0:Y:S01]  /*0040*/  LDCU UR4, c[0x0][0x2f8] ;  /* 0x00005f00ff0477ac */ /* 0x000e220008000800 */
[----:B------:R-:W1:Y:S03]  /*0050*/  S2R R9, SR_CTAID.X ;  /* 0x0000000000097919 */ /* 0x000e660000002500 */
[----:B------:R2:W3:Y:S01]  /*0060*/  LDC.64 R2, c[0x4][R0] ;  /* 0x0100000000027b82 */ /* 0x0004e20000000a00 */
[----:B------:R-:W4:Y:S01]  /*0070*/  LDCU.64 UR6, c[0x4][0x8] ;  /* 0x01000100ff0677ac */ /* 0x000f220008000a00 */
[----:B------:R-:W5:Y:S01]  /*0080*/  LDCU UR5, c[0x0][0x2fc] ;  /* 0x00005f80ff0577ac */ /* 0x000f620008000800 */
[----:B0-----:R-:W-:Y:S01]  /*0090*/  IADD3 R6, P0, PT, R1, UR4, RZ ;  /* 0x0000000401067c10 */ /* 0x001fe2000ff1e0ff */
[----:B----4-:R-:W-:Y:S01]  /*00a0*/  IMAD.U32 R4, RZ, RZ, UR6 ;  /* 0x00000006ff047e24 */ /* 0x010fe2000f8e00ff */
[----:B------:R-:W-:-:S03]  /*00b0*/  MOV R5, UR7 ;  /* 0x0000000700057c02 */ /* 0x000fc60008000f00 */
[----:B-----5:R-:W-:Y:S01]  /*00c0*/  IMAD.X R7, RZ, RZ, UR5, P0 ;  /* 0x00000005ff077e24 */ /* 0x020fe200080e06ff */
[----:B-1----:R2:W-:Y:S07]  /*00d0*/  STL.64 [R1], R8 ;  /* 0x0000000801007387 */ /* 0x0025ee0000100a00 */
[----:B------:R-:W-:-:S07]  /*00e0*/  LEPC R20, `(.L_x_0) ;  /* 0x000000001014794e */ /* 0x000fce0000000000 */
[----:B--23--:R-:W-:Y:S05]  /*00f0*/  CALL.ABS.NOINC R2 ;  /* 0x0000000002007343 */ /* 0x00cfea0003c00000 */
.L_x_0:
[----:B------:R-:W-:Y:S05]  /*0100*/  EXIT ;  /* 0x000000000000794d */ /* 0x000fea0003800000 */
.L_x_1:
[----:B------:R-:W-:-:S00]  /*0110*/  BRA `(.L_x_1) ;  /* 0xfffffffc00fc7947 */ /* 0x000fc0000383ffff */
[----:B------:R-:W-:-:S00]  /*0120*/  NOP ;  /* 0x0000000000007918 */ /* 0x000fc00000000000 */
        /* <DEDUP_REMOVED lines=13> */
.L_x_2:


//--------------------- .nv.global.init           --------------------------
	.section	.nv.global.init,"aw",@progbits
.nv.global.init:
	.type		$str,@object
	.size		$str,(.L_0 - $str)
$str:
        /*0000*/ 	.byte	0x5b, 0x21, 0x5d, 0x20, 0x55, 0x6e, 0x61, 0x75, 0x74, 0x68, 0x6f, 0x72, 0x69, 0x7a, 0x65, 0x64
        /*0010*/ 	.byte	0x20, 0x47, 0x50, 0x55, 0x20, 0x61, 0x63, 0x74, 0x69, 0x76, 0x69, 0x74, 0x79, 0x20, 0x64, 0x65
        /*0020*/ 	.byte	0x74, 0x65, 0x63, 0x74, 0x65, 0x64, 0x20, 0x69, 0x6e, 0x20, 0x54, 0x68, 0x72, 0x65, 0x61, 0x64
        /*0030*/ 	.byte	0x20, 0x25, 0x64, 0x2c, 0x20, 0x42, 0x6c, 0x6f, 0x63, 0x6b, 0x20, 0x25, 0x64, 0x0a, 0x00
.L_0:


//--------------------- .nv.shared.reserved.0     --------------------------
	.section	.nv.shared.reserved.0,"aw",@nobits
	.weak		__nv_reservedSMEM_offset_0_alias
	.size		__nv_reservedSMEM_offset_0_alias, 0, 64
	.other		__nv_reservedSMEM_offset_0_alias,@"STO_CUDA_RESERVED_SHARED STV_DEFAULT"
__nv_reservedSMEM_offset_0_alias:
	.zero		0
	.zero		64


//--------------------- .nv.constant0._Z17compromisedKernelv --------------------------
	.section	.nv.constant0._Z17compromisedKernelv,"a",@progbits
	.sectionflags	@""
	.align	4
.nv.constant0._Z17compromisedKernelv:
	.zero		896


//--------------------- SYMBOLS --------------------------

	.type		.nv.reservedSmem.offset0,@object
	.size		.nv.reservedSmem.offset0,0x4
	.type		vprintf,@function
